//
// Generated by NVIDIA NVVM Compiler
//
// Compiler Build ID: CL-36424714
// Cuda compilation tools, release 13.0, V13.0.88
// Based on NVVM 20.0.0
//

.version 9.0
.target sm_100
.address_size 64

	// .globl	fib_main
.func  (.param .b32 func_retval0) _ZN3Fib3fibEi
(
	.param .b64 _ZN3Fib3fibEi_param_0,
	.param .b32 _ZN3Fib3fibEi_param_1
)
;
.func  (.param .b32 func_retval0) _ZN3Fib16fib_stack_unwindEi
(
	.param .b64 _ZN3Fib16fib_stack_unwindEi_param_0,
	.param .b32 _ZN3Fib16fib_stack_unwindEi_param_1
)
;

.visible .entry fib_main(
	.param .u64 .ptr .align 1 fib_main_param_0
)
{
	.local .align 4 .b8 	__local_depot0[132];
	.reg .b64 	%SP;
	.reg .b64 	%SPL;
	.reg .b32 	%r<13>;
	.reg .b64 	%rd<7>;

	mov.u64 	%SPL, __local_depot0;
	cvta.local.u64 	%SP, %SPL;
	ld.param.u64 	%rd1, [fib_main_param_0];
	cvta.to.global.u64 	%rd2, %rd1;
	add.u64 	%rd3, %SP, 0;
	add.u64 	%rd4, %SPL, 0;
	mov.u32 	%r1, %tid.x;
	mov.u32 	%r2, %ntid.x;
	mov.u32 	%r3, %ctaid.x;
	mad.lo.s32 	%r4, %r2, %r3, %r1;
	mov.b32 	%r5, 0;
	st.local.u32 	[%rd4], %r5;
	st.local.u32 	[%rd4+4], %r5;
	st.local.u32 	[%rd4+8], %r5;
	st.local.u32 	[%rd4+12], %r5;
	st.local.u32 	[%rd4+16], %r5;
	st.local.u32 	[%rd4+20], %r5;
	st.local.u32 	[%rd4+24], %r5;
	st.local.u32 	[%rd4+28], %r5;
	st.local.u32 	[%rd4+32], %r5;
	st.local.u32 	[%rd4+36], %r5;
	st.local.u32 	[%rd4+40], %r5;
	st.local.u32 	[%rd4+44], %r5;
	st.local.u32 	[%rd4+48], %r5;
	st.local.u32 	[%rd4+52], %r5;
	st.local.u32 	[%rd4+56], %r5;
	st.local.u32 	[%rd4+60], %r5;
	st.local.u32 	[%rd4+64], %r5;
	st.local.u32 	[%rd4+68], %r5;
	st.local.u32 	[%rd4+72], %r5;
	st.local.u32 	[%rd4+76], %r5;
	st.local.u32 	[%rd4+80], %r5;
	st.local.u32 	[%rd4+84], %r5;
	st.local.u32 	[%rd4+88], %r5;
	st.local.u32 	[%rd4+92], %r5;
	st.local.u32 	[%rd4+96], %r5;
	st.local.u32 	[%rd4+100], %r5;
	st.local.u32 	[%rd4+104], %r5;
	st.local.u32 	[%rd4+108], %r5;
	st.local.u32 	[%rd4+112], %r5;
	st.local.u32 	[%rd4+116], %r5;
	st.local.u32 	[%rd4+120], %r5;
	st.local.u32 	[%rd4+124], %r5;
	st.local.u32 	[%rd4+128], %r5;
	shr.s32 	%r6, %r4, 31;
	shr.u32 	%r7, %r6, 28;
	add.s32 	%r8, %r4, %r7;
	and.b32  	%r9, %r8, -16;
	sub.s32 	%r10, %r4, %r9;
	{ // callseq 0, 0
	.param .b64 param0;
	st.param.b64 	[param0], %rd3;
	.param .b32 param1;
	st.param.b32 	[param1], %r10;
	.param .b32 retval0;
	call.uni (retval0), 
	_ZN3Fib3fibEi, 
	(
	param0, 
	param1
	);
	ld.param.b32 	%r11, [retval0];
	} // callseq 0
	mul.wide.s32 	%rd5, %r4, 4;
	add.s64 	%rd6, %rd2, %rd5;
	st.global.u32 	[%rd6], %r11;
	ret;

}
.func  (.param .b32 func_retval0) _ZN3Fib3fibEi(
	.param .b64 _ZN3Fib3fibEi_param_0,
	.param .b32 _ZN3Fib3fibEi_param_1
)
{
	.reg .pred 	%p<6>;
	.reg .b32 	%r<48>;
	.reg .b64 	%rd<22>;

	ld.param.u64 	%rd1, [_ZN3Fib3fibEi_param_0];
	ld.param.u32 	%r46, [_ZN3Fib3fibEi_param_1];
	setp.lt.s32 	%p1, %r46, 2;
	@%p1 bra 	$L__BB1_8;
	add.s32 	%r1, %r46, -2;
	and.b32  	%r13, %r46, 3;
	setp.eq.s32 	%p2, %r13, 1;
	@%p2 bra 	$L__BB1_5;
	add.s32 	%r14, %r46, -1;
	and.b32  	%r15, %r14, 3;
	neg.s32 	%r44, %r15;
	mov.u32 	%r45, %r1;
$L__BB1_3:
	.pragma "nounroll";
	ld.u32 	%r16, [%rd1];
	add.s32 	%r17, %r16, 1;
	st.u32 	[%rd1], %r17;
	mul.wide.s32 	%rd2, %r16, 4;
	add.s64 	%rd3, %rd1, %rd2;
	st.u32 	[%rd3+4], %r45;
	ld.u32 	%r18, [%rd1];
	add.s32 	%r19, %r18, 1;
	st.u32 	[%rd1], %r19;
	mul.wide.s32 	%rd4, %r18, 4;
	add.s64 	%rd5, %rd1, %rd4;
	mov.b32 	%r20, 0;
	st.u32 	[%rd5+4], %r20;
	add.s32 	%r45, %r45, -1;
	add.s32 	%r44, %r44, 1;
	setp.ne.s32 	%p3, %r44, 0;
	@%p3 bra 	$L__BB1_3;
	add.s32 	%r46, %r45, 2;
$L__BB1_5:
	setp.lt.u32 	%p4, %r1, 3;
	@%p4 bra 	$L__BB1_8;
	add.s32 	%r47, %r46, 4;
$L__BB1_7:
	add.s32 	%r21, %r47, -6;
	ld.u32 	%r22, [%rd1];
	add.s32 	%r23, %r22, 1;
	st.u32 	[%rd1], %r23;
	mul.wide.s32 	%rd6, %r22, 4;
	add.s64 	%rd7, %rd1, %rd6;
	st.u32 	[%rd7+4], %r21;
	ld.u32 	%r24, [%rd1];
	add.s32 	%r25, %r24, 1;
	st.u32 	[%rd1], %r25;
	mul.wide.s32 	%rd8, %r24, 4;
	add.s64 	%rd9, %rd1, %rd8;
	mov.b32 	%r26, 0;
	st.u32 	[%rd9+4], %r26;
	add.s32 	%r27, %r47, -7;
	ld.u32 	%r28, [%rd1];
	add.s32 	%r29, %r28, 1;
	st.u32 	[%rd1], %r29;
	mul.wide.s32 	%rd10, %r28, 4;
	add.s64 	%rd11, %rd1, %rd10;
	st.u32 	[%rd11+4], %r27;
	ld.u32 	%r30, [%rd1];
	add.s32 	%r31, %r30, 1;
	st.u32 	[%rd1], %r31;
	mul.wide.s32 	%rd12, %r30, 4;
	add.s64 	%rd13, %rd1, %rd12;
	st.u32 	[%rd13+4], %r26;
	add.s32 	%r32, %r47, -8;
	ld.u32 	%r33, [%rd1];
	add.s32 	%r34, %r33, 1;
	st.u32 	[%rd1], %r34;
	mul.wide.s32 	%rd14, %r33, 4;
	add.s64 	%rd15, %rd1, %rd14;
	st.u32 	[%rd15+4], %r32;
	ld.u32 	%r35, [%rd1];
	add.s32 	%r36, %r35, 1;
	st.u32 	[%rd1], %r36;
	mul.wide.s32 	%rd16, %r35, 4;
	add.s64 	%rd17, %rd1, %rd16;
	st.u32 	[%rd17+4], %r26;
	add.s32 	%r37, %r47, -9;
	ld.u32 	%r38, [%rd1];
	add.s32 	%r39, %r38, 1;
	st.u32 	[%rd1], %r39;
	mul.wide.s32 	%rd18, %r38, 4;
	add.s64 	%rd19, %rd1, %rd18;
	st.u32 	[%rd19+4], %r37;
	ld.u32 	%r40, [%rd1];
	add.s32 	%r41, %r40, 1;
	st.u32 	[%rd1], %r41;
	mul.wide.s32 	%rd20, %r40, 4;
	add.s64 	%rd21, %rd1, %rd20;
	st.u32 	[%rd21+4], %r26;
	add.s32 	%r47, %r47, -4;
	setp.lt.s32 	%p5, %r47, 6;
	@%p5 bra 	$L__BB1_8;
	bra.uni 	$L__BB1_7;
$L__BB1_8:
	{ // callseq 1, 0
	.param .b64 param0;
	st.param.b64 	[param0], %rd1;
	.param .b32 param1;
	st.param.b32 	[param1], 1;
	.param .b32 retval0;
	call.uni (retval0), 
	_ZN3Fib16fib_stack_unwindEi, 
	(
	param0, 
	param1
	);
	ld.param.b32 	%r42, [retval0];
	} // callseq 1
	st.param.b32 	[func_retval0], %r42;
	ret;

}
.func  (.param .b32 func_retval0) _ZN3Fib16fib_stack_unwindEi(
	.param .b64 _ZN3Fib16fib_stack_unwindEi_param_0,
	.param .b32 _ZN3Fib16fib_stack_unwindEi_param_1
)
{
	.reg .pred 	%p<5>;
	.reg .b32 	%r<21>;
	.reg .b64 	%rd<11>;

	ld.param.u64 	%rd2, [_ZN3Fib16fib_stack_unwindEi_param_0];
	ld.param.u32 	%r20, [_ZN3Fib16fib_stack_unwindEi_param_1];
	ld.u32 	%r18, [%rd2];
	setp.lt.s32 	%p1, %r18, 1;
	@%p1 bra 	$L__BB2_6;
	add.s64 	%rd1, %rd2, 4;
$L__BB2_2:
	add.s32 	%r4, %r18, -1;
	st.u32 	[%rd2], %r4;
	mul.wide.u32 	%rd3, %r4, 4;
	add.s64 	%rd4, %rd2, %rd3;
	ld.u32 	%r10, [%rd4+4];
	setp.eq.s32 	%p2, %r10, 1;
	@%p2 bra 	$L__BB2_5;
	setp.ne.s32 	%p3, %r10, 0;
	@%p3 bra 	$L__BB2_6;
	add.s32 	%r12, %r18, -2;
	st.u32 	[%rd2], %r12;
	mul.wide.s32 	%rd7, %r18, 4;
	add.s64 	%rd8, %rd1, %rd7;
	ld.u32 	%r13, [%rd8+-8];
	st.u32 	[%rd2], %r4;
	st.u32 	[%rd8+-8], %r20;
	ld.u32 	%r14, [%rd2];
	add.s32 	%r15, %r14, 1;
	st.u32 	[%rd2], %r15;
	mul.wide.s32 	%rd9, %r14, 4;
	add.s64 	%rd10, %rd2, %rd9;
	mov.b32 	%r16, 1;
	st.u32 	[%rd10+4], %r16;
	{ // callseq 2, 0
	.param .b64 param0;
	st.param.b64 	[param0], %rd2;
	.param .b32 param1;
	st.param.b32 	[param1], %r13;
	.param .b32 retval0;
	call.uni (retval0), 
	_ZN3Fib3fibEi, 
	(
	param0, 
	param1
	);
	ld.param.b32 	%r20, [retval0];
	} // callseq 2
	bra.uni 	$L__BB2_6;
$L__BB2_5:
	add.s32 	%r6, %r18, -2;
	st.u32 	[%rd2], %r6;
	mul.wide.s32 	%rd5, %r18, 4;
	add.s64 	%rd6, %rd1, %rd5;
	ld.u32 	%r11, [%rd6+-8];
	add.s32 	%r20, %r11, %r20;
	setp.gt.u32 	%p4, %r18, 2;
	mov.u32 	%r18, %r6;
	@%p4 bra 	$L__BB2_2;
$L__BB2_6:
	st.param.b32 	[func_retval0], %r20;
	ret;

}


// ===== COMPILED SASS (sm_100) =====

	.target	sm_100

	.elftype	@"ET_EXEC"


//--------------------- .note.nv.tkinfo           --------------------------
	.section	.note.nv.tkinfo,"",@"SHT_NOTE"
	.sectionflags	@"SHF_NOTE_NV_TKINFO"
	.tkinfo
        /*0018*/ 	.word	0x00000002
        /*0030*/ 	.string	""
        /*0030*/ 	.string	"ptxas"
        /*0030*/ 	.string	"Cuda compilation tools, release 13.0, V13.0.88"
        /*0030*/ 	.string	"Build cuda_13.0.r13.0/compiler.36424714_0"
        /*0030*/ 	.string	"-arch sm_100 -m 64 "



//--------------------- .note.nv.cuinfo           --------------------------
	.section	.note.nv.cuinfo,"",@"SHT_NOTE"
	.sectionflags	@"SHF_NOTE_NV_CUINFO"
        /*0018*/ 	.short	0x0002
        /*001a*/ 	.short	0x0064
        /*001c*/ 	.short	0x0082
	.zero		2


//--------------------- .nv.info                  --------------------------
	.section	.nv.info,"",@"SHT_CUDA_INFO"
	.align	4


	//----- nvinfo : EIATTR_REGCOUNT
	.align		4
        /*0000*/ 	.byte	0x04, 0x2f
        /*0002*/ 	.short	(.L_1 - .L_0)
	.align		4
.L_0:
        /*0004*/ 	.word	index@(fib_main)
        /*0008*/ 	.word	0x00000018


	//----- nvinfo : EIATTR_FRAME_SIZE
	.align		4
.L_1:
        /*000c*/ 	.byte	0x04, 0x11
        /*000e*/ 	.short	(.L_3 - .L_2)
	.align		4
.L_2:
        /*0010*/ 	.word	index@($fib_main$_ZN3Fib3fibEi)
        /*0014*/ 	.word	0x00000088


	//----- nvinfo : EIATTR_FRAME_SIZE
	.align		4
.L_3:
        /*0018*/ 	.byte	0x04, 0x11
        /*001a*/ 	.short	(.L_5 - .L_4)
	.align		4
.L_4:
        /*001c*/ 	.word	index@($fib_main$_ZN3Fib16fib_stack_unwindEi)
        /*0020*/ 	.word	0x00000088


	//----- nvinfo : EIATTR_FRAME_SIZE
	.align		4
.L_5:
        /*0024*/ 	.byte	0x04, 0x11
        /*0026*/ 	.short	(.L_7 - .L_6)
	.align		4
.L_6:
        /*0028*/ 	.word	index@(fib_main)
        /*002c*/ 	.word	0x00000088


	//----- nvinfo : EIATTR_MIN_STACK_SIZE
	.align		4
.L_7:
        /*0030*/ 	.byte	0x04, 0x12
        /*0032*/ 	.short	(.L_9 - .L_8)
	.align		4
.L_8:
        /*0034*/ 	.word	index@(fib_main)
        /*0038*/ 	.word	0x00000088
.L_9:


//--------------------- .nv.compat                --------------------------
	.section	.nv.compat,"",@"SHT_CUDA_COMPAT_INFO"
	.align	4
        /*0000*/ 	.byte	0x02, 0x09, 0x00, 0x00, 0x02, 0x02, 0x01, 0x00, 0x02, 0x05, 0x05, 0x00, 0x03, 0x07, 0x01, 0x01
        /*0010*/ 	.byte	0x02, 0x03, 0x00, 0x00, 0x02, 0x06, 0x01, 0x00, 0x04, 0x0b, 0x08, 0x00, 0x09, 0x00, 0x00, 0x00
        /*0020*/ 	.byte	0x00, 0x00, 0x00, 0x00


//--------------------- .nv.info.fib_main         --------------------------
	.section	.nv.info.fib_main,"",@"SHT_CUDA_INFO"
	.sectionflags	@""
	.align	4


	//----- nvinfo : EIATTR_CUDA_API_VERSION
	.align		4
        /*0000*/ 	.byte	0x04, 0x37
        /*0002*/ 	.short	(.L_11 - .L_10)
.L_10:
        /*0004*/ 	.word	0x00000082


	//----- nvinfo : EIATTR_KPARAM_INFO
	.align		4
.L_11:
        /*0008*/ 	.byte	0x04, 0x17
        /*000a*/ 	.short	(.L_13 - .L_12)
.L_12:
        /*000c*/ 	.word	0x00000000
        /*0010*/ 	.short	0x0000
        /*0012*/ 	.short	0x0000
        /*0014*/ 	.byte	0x00, 0xf5, 0x21, 0x00


	//----- nvinfo : EIATTR_SPARSE_MMA_MASK
	.align		4
.L_13:
        /*0018*/ 	.byte	0x03, 0x50
        /*001a*/ 	.short	0x0000


	//----- nvinfo : EIATTR_MAXREG_COUNT
	.align		4
        /*001c*/ 	.byte	0x03, 0x1b
        /*001e*/ 	.short	0x00ff


	//----- nvinfo : EIATTR_MERCURY_ISA_VERSION
	.align		4
        /*0020*/ 	.byte	0x03, 0x5f
        /*0022*/ 	.short	0x0101


	//----- nvinfo : EIATTR_VRC_CTA_INIT_COUNT
	.align		4
        /*0024*/ 	.byte	0x02, 0x4a
	.zero		1
	.zero		1


	//----- nvinfo : EIATTR_EXIT_INSTR_OFFSETS
	.align		4
        /*0028*/ 	.byte	0x04, 0x1c
        /*002a*/ 	.short	(.L_15 - .L_14)


	//   ....[0]....
.L_14:
        /*002c*/ 	.word	0x00000260


	//----- nvinfo : EIATTR_CRS_STACK_SIZE
	.align		4
.L_15:
        /*0030*/ 	.byte	0x04, 0x1e
        /*0032*/ 	.short	(.L_17 - .L_16)
.L_16:
        /*0034*/ 	.word	0x00000000


	//----- nvinfo : EIATTR_CBANK_PARAM_SIZE
	.align		4
.L_17:
        /*0038*/ 	.byte	0x03, 0x19
        /*003a*/ 	.short	0x0008


	//----- nvinfo : EIATTR_PARAM_CBANK
	.align		4
        /*003c*/ 	.byte	0x04, 0x0a
        /*003e*/ 	.short	(.L_19 - .L_18)
	.align		4
.L_18:
        /*0040*/ 	.word	index@(.nv.constant0.fib_main)
        /*0044*/ 	.short	0x0380
        /*0046*/ 	.short	0x0008


	//----- nvinfo : EIATTR_SW_WAR
	.align		4
.L_19:
        /*0048*/ 	.byte	0x04, 0x36
        /*004a*/ 	.short	(.L_21 - .L_20)
.L_20:
        /*004c*/ 	.word	0x00000008
.L_21:


//--------------------- .nv.callgraph             --------------------------
	.section	.nv.callgraph,"",@"SHT_CUDA_CALLGRAPH"
	.align	4
	.sectionentsize	8
	.align		4
        /*0000*/ 	.word	0x00000000
	.align		4
        /*0004*/ 	.word	0xffffffff
	.align		4
        /*0008*/ 	.word	0x00000000
	.align		4
        /*000c*/ 	.word	0xfffffffe
	.align		4
        /*0010*/ 	.word	0x00000000
	.align		4
        /*0014*/ 	.word	0xfffffffd
	.align		4
        /*0018*/ 	.word	0x00000000
	.align		4
        /*001c*/ 	.word	0xfffffffc


//--------------------- .text.fib_main            --------------------------
	.section	.text.fib_main,"ax",@progbits
	.align	128
        .global         fib_main
        .type           fib_main,@function
        .size           fib_main,(.L_x_13 - fib_main)
        .other          fib_main,@"STO_CUDA_ENTRY STV_DEFAULT"
fib_main:
.text.fib_main:
[----:B------:R-:W0:Y:S01]  /*0000*/  LDC R1, c[0x0][0x37c] ;  /* 0x0000df00ff017b82 */ /* 0x000e220000000800 */
[----:B------:R-:W1:Y:S01]  /*0010*/  S2R R2, SR_TID.X ;  /* 0x0000000000027919 */ /* 0x000e620000002100 */
[----:B------:R-:W2:Y:S01]  /*0020*/  LDCU UR5, c[0x0][0x2fc] ;  /* 0x00005f80ff0577ac */ /* 0x000ea20008000800 */
[----:B0-----:R-:W-:Y:S01]  /*0030*/  VIADD R1, R1, 0xffffff78 ;  /* 0xffffff7801017836 */ /* 0x001fe20000000000 */
[----:B------:R-:W-:Y:S01]  /*0040*/  MOV R20, 0x230 ;  /* 0x0000023000147802 */ /* 0x000fe20000000f00 */
[----:B------:R-:W1:Y:S01]  /*0050*/  S2R R3, SR_CTAID.X ;  /* 0x0000000000037919 */ /* 0x000e620000002500 */
[----:B------:R-:W1:Y:S01]  /*0060*/  LDCU UR6, c[0x0][0x360] ;  /* 0x00006c00ff0677ac */ /* 0x000e620008000800 */
[----:B------:R-:W-:Y:S01]  /*0070*/  IMAD.MOV.U32 R21, RZ, RZ, 0x0 ;  /* 0x00000000ff157424 */ /* 0x000fe200078e00ff */
[----:B------:R0:W-:Y:S01]  /*0080*/  STL.64 [R1], RZ ;  /* 0x000000ff01007387 */ /* 0x0001e20000100a00 */
[----:B------:R-:W3:Y:S03]  /*0090*/  LDCU UR4, c[0x0][0x2f8] ;  /* 0x00005f00ff0477ac */ /* 0x000ee60008000800 */
[----:B------:R0:W-:Y:S01]  /*00a0*/  STL.64 [R1+0x8], RZ ;  /* 0x000008ff01007387 */ /* 0x0001e20000100a00 */
[----:B------:R-:W4:Y:S03]  /*00b0*/  LDCU.64 UR36, c[0x0][0x358] ;  /* 0x00006b00ff2477ac */ /* 0x000f260008000a00 */
[----:B------:R0:W-:Y:S04]  /*00c0*/  STL.64 [R1+0x10], RZ ;  /* 0x000010ff01007387 */ /* 0x0001e80000100a00 */
[----:B------:R0:W-:Y:S04]  /*00d0*/  STL.64 [R1+0x18], RZ ;  /* 0x000018ff01007387 */ /* 0x0001e80000100a00 */
[----:B------:R0:W-:Y:S01]  /*00e0*/  STL.64 [R1+0x20], RZ ;  /* 0x000020ff01007387 */ /* 0x0001e20000100a00 */
[----:B---3--:R-:W-:-:S03]  /*00f0*/  IADD3 R4, P0, PT, R1, UR4, RZ ;  /* 0x0000000401047c10 */ /* 0x008fc6000ff1e0ff */
[----:B------:R0:W-:Y:S04]  /*0100*/  STL.64 [R1+0x28], RZ ;  /* 0x000028ff01007387 */ /* 0x0001e80000100a00 */
[----:B------:R0:W-:Y:S01]  /*0110*/  STL.64 [R1+0x30], RZ ;  /* 0x000030ff01007387 */ /* 0x0001e20000100a00 */
[----:B--2---:R-:W-:-:S03]  /*0120*/  IMAD.X R5, RZ, RZ, UR5, P0 ;  /* 0x00000005ff057e24 */ /* 0x004fc600080e06ff */
[----:B------:R0:W-:Y:S01]  /*0130*/  STL.64 [R1+0x38], RZ ;  /* 0x000038ff01007387 */ /* 0x0001e20000100a00 */
[----:B-1----:R-:W-:-:S03]  /*0140*/  IMAD R2, R3, UR6, R2 ;  /* 0x0000000603027c24 */ /* 0x002fc6000f8e0202 */
[----:B------:R0:W-:Y:S02]  /*0150*/  STL.64 [R1+0x40], RZ ;  /* 0x000040ff01007387 */ /* 0x0001e40000100a00 */
[----:B------:R-:W-:Y:S02]  /*0160*/  SHF.R.S32.HI R3, RZ, 0x1f, R2 ;  /* 0x0000001fff037819 */ /* 0x000fe40000011402 */
[----:B------:R0:W-:Y:S02]  /*0170*/  STL.64 [R1+0x48], RZ ;  /* 0x000048ff01007387 */ /* 0x0001e40000100a00 */
[----:B------:R-:W-:Y:S02]  /*0180*/  LEA.HI R3, R3, R2, RZ, 0x4 ;  /* 0x0000000203037211 */ /* 0x000fe400078f20ff */
[----:B------:R0:W-:Y:S02]  /*0190*/  STL.64 [R1+0x50], RZ ;  /* 0x000050ff01007387 */ /* 0x0001e40000100a00 */
[----:B------:R-:W-:-:S02]  /*01a0*/  LOP3.LUT R3, R3, 0xfffffff0, RZ, 0xc0, !PT ;  /* 0xfffffff003037812 */ /* 0x000fc400078ec0ff */
[----:B------:R0:W-:Y:S03]  /*01b0*/  STL.64 [R1+0x58], RZ ;  /* 0x000058ff01007387 */ /* 0x0001e60000100a00 */
[----:B------:R-:W-:Y:S01]  /*01c0*/  IMAD.IADD R6, R2, 0x1, -R3 ;  /* 0x0000000102067824 */ /* 0x000fe200078e0a03 */
[----:B------:R0:W-:Y:S04]  /*01d0*/  STL.64 [R1+0x60], RZ ;  /* 0x000060ff01007387 */ /* 0x0001e80000100a00 */
[----:B------:R0:W-:Y:S04]  /*01e0*/  STL.64 [R1+0x68], RZ ;  /* 0x000068ff01007387 */ /* 0x0001e80000100a00 */
[----:B------:R0:W-:Y:S04]  /*01f0*/  STL.64 [R1+0x70], RZ ;  /* 0x000070ff01007387 */ /* 0x0001e80000100a00 */
[----:B------:R0:W-:Y:S04]  /*0200*/  STL.64 [R1+0x78], RZ ;  /* 0x000078ff01007387 */ /* 0x0001e80000100a00 */
[----:B----4-:R0:W-:Y:S02]  /*0210*/  STL [R1+0x80], RZ ;  /* 0x000080ff01007387 */ /* 0x0101e40000100800 */
[----:B0-----:R-:W-:Y:S05]  /*0220*/  CALL.REL.NOINC `($fib_main$_ZN3Fib3fibEi) ;  /* 0x0000000400487944 */ /* 0x001fea0003c00000 */
[----:B------:R-:W0:Y:S02]  /*0230*/  LDC.64 R6, c[0x0][0x380] ;  /* 0x0000e000ff067b82 */ /* 0x000e240000000a00 */
[----:B0-----:R-:W-:-:S05]  /*0240*/  IMAD.WIDE R2, R2, 0x4, R6 ;  /* 0x0000000402027825 */ /* 0x001fca00078e0206 */
[----:B------:R-:W-:Y:S01]  /*0250*/  STG.E desc[UR36][R2.64], R4 ;  /* 0x0000000402007986 */ /* 0x000fe2000c101924 */
[----:B------:R-:W-:Y:S05]  /*0260*/  EXIT ;  /* 0x000000000000794d */ /* 0x000fea0003800000 */
        .type           $fib_main$_ZN3Fib16fib_stack_unwindEi,@function
        .size           $fib_main$_ZN3Fib16fib_stack_unwindEi,($fib_main$_ZN3Fib3fibEi - $fib_main$_ZN3Fib16fib_stack_unwindEi)
$fib_main$_ZN3Fib16fib_stack_unwindEi:
[----:B------:R-:W-:Y:S01]  /*0270*/  VIADD R1, R1, 0xfffffff0 ;  /* 0xfffffff001017836 */ /* 0x000fe20000000000 */
[----:B------:R-:W-:Y:S01]  /*0280*/  MOV R8, R4 ;  /* 0x0000000400087202 */ /* 0x000fe20000000f00 */
[----:B------:R-:W-:-:S03]  /*0290*/  IMAD.MOV.U32 R9, RZ, RZ, R5 ;  /* 0x000000ffff097224 */ /* 0x000fc600078e0005 */
[----:B------:R-:W-:Y:S04]  /*02a0*/  STL [R1+0xc], R21 ;  /* 0x00000c1501007387 */ /* 0x000fe80000100800 */
[----:B------:R-:W-:Y:S04]  /*02b0*/  STL [R1+0x8], R20 ;  /* 0x0000081401007387 */ /* 0x000fe80000100800 */
[----:B------:R-:W-:Y:S04]  /*02c0*/  STL [R1+0x4], R17 ;  /* 0x0000041101007387 */ /* 0x000fe80000100800 */
[----:B------:R0:W-:Y:S02]  /*02d0*/  STL [R1], R2 ;  /* 0x0000000201007387 */ /* 0x0001e40000100800 */
[----:B0-----:R-:W0:Y:S05]  /*02e0*/  BMOV.32.CLEAR R2, B6 ;  /* 0x0000000006027355 */ /* 0x001e2a0000100000 */
[----:B------:R-:W1:Y:S02]  /*02f0*/  LDC.64 R10, c[0x0][0x358] ;  /* 0x0000d600ff0a7b82 */ /* 0x000e640000000a00 */
[----:B-1----:R-:W-:-:S02]  /*0300*/  R2UR UR4, R10 ;  /* 0x000000000a0472ca */ /* 0x002fc400000e0000 */
[----:B------:R-:W-:-:S13]  /*0310*/  R2UR UR5, R11 ;  /* 0x000000000b0572ca */ /* 0x000fda00000e0000 */
[----:B------:R-:W2:Y:S01]  /*0320*/  LD.E R0, desc[UR4][R8.64] ;  /* 0x0000000408007980 */ /* 0x000ea2000c101900 */
[----:B------:R-:W-:Y:S01]  /*0330*/  BSSY.RECONVERGENT B6, `(.L_x_0) ;  /* 0x000003a000067945 */ /* 0x000fe20003800200 */
[----:B------:R-:W-:Y:S01]  /*0340*/  IMAD.MOV.U32 R4, RZ, RZ, R6 ;  /* 0x000000ffff047224 */ /* 0x000fe200078e0006 */
[----:B--2---:R-:W-:-:S13]  /*0350*/  ISETP.GE.AND P0, PT, R0, 0x1, PT ;  /* 0x000000010000780c */ /* 0x004fda0003f06270 */
[----:B0-----:R-:W-:Y:S05]  /*0360*/  @!P0 BRA `(.L_x_1) ;  /* 0x0000000000d88947 */ /* 0x001fea0003800000 */
[----:B------:R-:W-:-:S05]  /*0370*/  IADD3 R14, P0, PT, R8, 0x4, RZ ;  /* 0x00000004080e7810 */ /* 0x000fca0007f1e0ff */
[----:B------:R-:W-:-:S08]  /*0380*/  IMAD.X R15, RZ, RZ, R9, P0 ;  /* 0x000000ffff0f7224 */ /* 0x000fd000000e0609 */
.L_x_3:
[----:B------:R-:W-:Y:S01]  /*0390*/  R2UR UR4, R10 ;  /* 0x000000000a0472ca */ /* 0x000fe200000e0000 */
[----:B------:R-:W-:Y:S01]  /*03a0*/  VIADD R5, R0, 0xffffffff ;  /* 0xffffffff00057836 */ /* 0x000fe20000000000 */
[----:B------:R-:W-:Y:S02]  /*03b0*/  R2UR UR5, R11 ;  /* 0x000000000b0572ca */ /* 0x000fe400000e0000 */
[----:B------:R-:W-:Y:S01]  /*03c0*/  R2UR UR6, R10 ;  /* 0x000000000a0672ca */ /* 0x000fe200000e0000 */
[----:B------:R-:W-:Y:S01]  /*03d0*/  IMAD.WIDE.U32 R6, R5, 0x4, R8 ;  /* 0x0000000405067825 */ /* 0x000fe200078e0008 */
[----:B------:R-:W-:-:S09]  /*03e0*/  R2UR UR7, R11 ;  /* 0x000000000b0772ca */ /* 0x000fd200000e0000 */
[----:B------:R0:W-:Y:S04]  /*03f0*/  ST.E desc[UR4][R8.64], R5 ;  /* 0x0000000508007985 */ /* 0x0001e8000c101904 */
[----:B------:R-:W2:Y:S02]  /*0400*/  LD.E R6, desc[UR6][R6.64+0x4] ;  /* 0x0000040606067980 */ /* 0x000ea4000c101900 */
[----:B--2---:R-:W-:-:S13]  /*0410*/  ISETP.NE.AND P0, PT, R6, 0x1, PT ;  /* 0x000000010600780c */ /* 0x004fda0003f05270 */
[----:B0-----:R-:W-:Y:S05]  /*0420*/  @P0 BRA `(.L_x_2) ;  /* 0x0000000000340947 */ /* 0x001fea0003800000 */
[----:B------:R-:W-:Y:S01]  /*0430*/  R2UR UR4, R10 ;  /* 0x000000000a0472ca */ /* 0x000fe200000e0000 */
[C---:B------:R-:W-:Y:S01]  /*0440*/  VIADD R3, R0.reuse, 0xfffffffe ;  /* 0xfffffffe00037836 */ /* 0x040fe20000000000 */
[C---:B------:R-:W-:Y:S01]  /*0450*/  R2UR UR5, R11.reuse ;  /* 0x000000000b0572ca */ /* 0x040fe200000e0000 */
[----:B------:R-:W-:Y:S01]  /*0460*/  IMAD.WIDE R6, R0, 0x4, R14 ;  /* 0x0000000400067825 */ /* 0x000fe200078e020e */
[----:B------:R-:W-:Y:S02]  /*0470*/  R2UR UR6, R10 ;  /* 0x000000000a0672ca */ /* 0x000fe400000e0000 */
[----:B------:R-:W-:-:S09]  /*0480*/  R2UR UR7, R11 ;  /* 0x000000000b0772ca */ /* 0x000fd200000e0000 */
[----:B------:R0:W-:Y:S04]  /*0490*/  ST.E desc[UR4][R8.64], R3 ;  /* 0x0000000308007985 */ /* 0x0001e8000c101904 */
[----:B------:R-:W2:Y:S01]  /*04a0*/  LD.E R7, desc[UR6][R6.64+-0x8] ;  /* 0xfffff80606077980 */ /* 0x000ea2000c101900 */
[----:B------:R-:W-:Y:S01]  /*04b0*/  ISETP.GT.U32.AND P0, PT, R0, 0x2, PT ;  /* 0x000000020000780c */ /* 0x000fe20003f04070 */
[----:B------:R-:W-:Y:S01]  /*04c0*/  IMAD.MOV.U32 R0, RZ, RZ, R3 ;  /* 0x000000ffff007224 */ /* 0x000fe200078e0003 */
[----:B--2---:R-:W-:-:S11]  /*04d0*/  IADD3 R4, PT, PT, R4, R7, RZ ;  /* 0x0000000704047210 */ /* 0x004fd60007ffe0ff */
[----:B0-----:R-:W-:Y:S05]  /*04e0*/  @P0 BRA `(.L_x_3) ;  /* 0xfffffffc00a80947 */ /* 0x001fea000383ffff */
[----:B------:R-:W-:Y:S05]  /*04f0*/  BRA `(.L_x_1) ;  /* 0x0000000000747947 */ /* 0x000fea0003800000 */
.L_x_2:
[----:B------:R-:W-:-:S13]  /*0500*/  ISETP.NE.AND P0, PT, R6, RZ, PT ;  /* 0x000000ff0600720c */ /* 0x000fda0003f05270 */
[----:B------:R-:W-:Y:S05]  /*0510*/  @P0 BRA `(.L_x_1) ;  /* 0x00000000006c0947 */ /* 0x000fea0003800000 */
[----:B------:R-:W-:Y:S01]  /*0520*/  R2UR UR4, R10 ;  /* 0x000000000a0472ca */ /* 0x000fe200000e0000 */
[C---:B------:R-:W-:Y:S01]  /*0530*/  VIADD R13, R0.reuse, 0xfffffffe ;  /* 0xfffffffe000d7836 */ /* 0x040fe20000000000 */
[C---:B------:R-:W-:Y:S01]  /*0540*/  R2UR UR5, R11.reuse ;  /* 0x000000000b0572ca */ /* 0x040fe200000e0000 */
[----:B------:R-:W-:Y:S01]  /*0550*/  IMAD.WIDE R14, R0, 0x4, R14 ;  /* 0x00000004000e7825 */ /* 0x000fe200078e020e */
[C---:B------:R-:W-:Y:S02]  /*0560*/  R2UR UR6, R10.reuse ;  /* 0x000000000a0672ca */ /* 0x040fe400000e0000 */
[C---:B------:R-:W-:Y:S02]  /*0570*/  R2UR UR7, R11.reuse ;  /* 0x000000000b0772ca */ /* 0x040fe400000e0000 */
[----:B------:R-:W-:Y:S02]  /*0580*/  R2UR UR8, R10 ;  /* 0x000000000a0872ca */ /* 0x000fe400000e0000 */
[----:B------:R-:W-:-:S02]  /*0590*/  R2UR UR9, R11 ;  /* 0x000000000b0972ca */ /* 0x000fc400000e0000 */
[C---:B------:R-:W-:Y:S02]  /*05a0*/  R2UR UR10, R10.reuse ;  /* 0x000000000a0a72ca */ /* 0x040fe400000e0000 */
[C---:B------:R-:W-:Y:S01]  /*05b0*/  R2UR UR11, R11.reuse ;  /* 0x000000000b0b72ca */ /* 0x040fe200000e0000 */
[----:B------:R-:W-:Y:S01]  /*05c0*/  ST.E desc[UR4][R8.64], R13 ;  /* 0x0000000d08007985 */ /* 0x000fe2000c101904 */
[----:B------:R-:W-:Y:S02]  /*05d0*/  R2UR UR12, R10 ;  /* 0x000000000a0c72ca */ /* 0x000fe400000e0000 */
[----:B------:R-:W-:Y:S01]  /*05e0*/  R2UR UR13, R11 ;  /* 0x000000000b0d72ca */ /* 0x000fe200000e0000 */
[----:B------:R0:W5:Y:S04]  /*05f0*/  LD.E R6, desc[UR6][R14.64+-0x8] ;  /* 0xfffff8060e067980 */ /* 0x000168000c101900 */
[----:B------:R1:W-:Y:S04]  /*0600*/  ST.E desc[UR8][R8.64], R5 ;  /* 0x0000000508007985 */ /* 0x0003e8000c101908 */
[----:B------:R2:W-:Y:S04]  /*0610*/  ST.E desc[UR10][R14.64+-0x8], R4 ;  /* 0xfffff8040e007985 */ /* 0x0005e8000c10190a */
[----:B------:R-:W3:Y:S01]  /*0620*/  LD.E R17, desc[UR12][R8.64] ;  /* 0x0000000c08117980 */ /* 0x000ee2000c101900 */
[----:B------:R-:W-:-:S02]  /*0630*/  IMAD.MOV.U32 R7, RZ, RZ, 0x1 ;  /* 0x00000001ff077424 */ /* 0x000fc400078e00ff */
[----:B------:R-:W-:Y:S01]  /*0640*/  HFMA2 R21, -RZ, RZ, 0, 0 ;  /* 0x00000000ff157431 */ /* 0x000fe200000001ff */
[----:B------:R-:W-:Y:S01]  /*0650*/  MOV R20, 0x6d0 ;  /* 0x000006d000147802 */ /* 0x000fe20000000f00 */
[--C-:B-1----:R-:W-:Y:S02]  /*0660*/  IMAD.MOV.U32 R5, RZ, RZ, R9.reuse ;  /* 0x000000ffff057224 */ /* 0x102fe400078e0009 */
[--C-:B--2---:R-:W-:Y:S02]  /*0670*/  IMAD.MOV.U32 R4, RZ, RZ, R8.reuse ;  /* 0x000000ffff047224 */ /* 0x104fe400078e0008 */
[C---:B---3--:R-:W-:Y:S02]  /*0680*/  VIADD R3, R17.reuse, 0x1 ;  /* 0x0000000111037836 */ /* 0x048fe40000000000 */
[----:B------:R-:W-:-:S03]  /*0690*/  IMAD.WIDE R10, R17, 0x4, R8 ;  /* 0x00000004110a7825 */ /* 0x000fc600078e0208 */
[----:B------:R0:W-:Y:S04]  /*06a0*/  ST.E desc[UR4][R8.64], R3 ;  /* 0x0000000308007985 */ /* 0x0001e8000c101904 */
[----:B------:R0:W-:Y:S02]  /*06b0*/  ST.E desc[UR6][R10.64+0x4], R7 ;  /* 0x000004070a007985 */ /* 0x0001e4000c101906 */
[----:B0----5:R-:W-:Y:S05]  /*06c0*/  CALL.REL.NOINC `($fib_main$_ZN3Fib3fibEi) ;  /* 0x0000000000207944 */ /* 0x021fea0003c00000 */
.L_x_1:
[----:B------:R-:W-:Y:S05]  /*06d0*/  BSYNC.RECONVERGENT B6 ;  /* 0x0000000000067941 */ /* 0x000fea0003800200 */
.L_x_0:
[----:B------:R-:W2:Y:S01]  /*06e0*/  LDL R20, [R1+0x8] ;  /* 0x0000080001147983 */ /* 0x000ea20000100800 */
[----:B------:R0:W-:Y:S05]  /*06f0*/  BMOV.32 B6, R2 ;  /* 0x0000000206007356 */ /* 0x0001ea0000000000 */
[----:B------:R-:W2:Y:S04]  /*0700*/  LDL R21, [R1+0xc] ;  /* 0x00000c0001157983 */ /* 0x000ea80000100800 */
[----:B0-----:R-:W2:Y:S04]  /*0710*/  LDL R2, [R1] ;  /* 0x0000000001027983 */ /* 0x001ea80000100800 */
[----:B------:R0:W2:Y:S02]  /*0720*/  LDL R17, [R1+0x4] ;  /* 0x0000040001117983 */ /* 0x0000a40000100800 */
[----:B0-----:R-:W-:Y:S01]  /*0730*/  VIADD R1, R1, 0x10 ;  /* 0x0000001001017836 */ /* 0x001fe20000000000 */
[----:B--2---:R-:W-:Y:S06]  /*0740*/  RET.REL.NODEC R20 `(fib_main) ;  /* 0xfffffff8142c7950 */ /* 0x004fec0003c3ffff */
        .type           $fib_main$_ZN3Fib3fibEi,@function
        .size           $fib_main$_ZN3Fib3fibEi,(.L_x_13 - $fib_main$_ZN3Fib3fibEi)
$fib_main$_ZN3Fib3fibEi:
[----:B------:R-:W-:-:S05]  /*0750*/  VIADD R1, R1, 0xfffffff0 ;  /* 0xfffffff001017836 */ /* 0x000fca0000000000 */
[----:B------:R0:W-:Y:S04]  /*0760*/  STL [R1+0xc], R21 ;  /* 0x00000c1501007387 */ /* 0x0001e80000100800 */
[----:B------:R0:W-:Y:S04]  /*0770*/  STL [R1+0x8], R20 ;  /* 0x0000081401007387 */ /* 0x0001e80000100800 */
[----:B------:R0:W-:Y:S04]  /*0780*/  STL [R1+0x4], R17 ;  /* 0x0000041101007387 */ /* 0x0001e80000100800 */
[----:B------:R0:W-:Y:S01]  /*0790*/  STL [R1], R2 ;  /* 0x0000000201007387 */ /* 0x0001e20000100800 */
[----:B------:R-:W-:Y:S01]  /*07a0*/  ISETP.GE.AND P0, PT, R6, 0x2, PT ;  /* 0x000000020600780c */ /* 0x000fe20003f06270 */
[----:B------:R-:W-:-:S12]  /*07b0*/  BSSY.RECONVERGENT B0, `(.L_x_4) ;  /* 0x000005c000007945 */ /* 0x000fd80003800200 */
[----:B0-----:R-:W-:Y:S05]  /*07c0*/  @!P0 BRA `(.L_x_5) ;  /* 0x0000000400688947 */ /* 0x001fea0003800000 */
[----:B------:R-:W0:Y:S01]  /*07d0*/  LDC.64 R8, c[0x0][0x358] ;  /* 0x0000d600ff087b82 */ /* 0x000e220000000a00 */
[C---:B------:R-:W-:Y:S01]  /*07e0*/  LOP3.LUT R0, R6.reuse, 0x3, RZ, 0xc0, !PT ;  /* 0x0000000306007812 */ /* 0x040fe200078ec0ff */
[----:B------:R-:W-:Y:S01]  /*07f0*/  BSSY.RECONVERGENT B1, `(.L_x_6) ;  /* 0x000001f000017945 */ /* 0x000fe20003800200 */
[----:B------:R-:W-:Y:S02]  /*0800*/  VIADD R10, R6, 0xfffffffe ;  /* 0xfffffffe060a7836 */ /* 0x000fe40000000000 */
[----:B------:R-:W-:-:S13]  /*0810*/  ISETP.NE.AND P0, PT, R0, 0x1, PT ;  /* 0x000000010000780c */ /* 0x000fda0003f05270 */
[----:B------:R-:W-:Y:S05]  /*0820*/  @!P0 BRA `(.L_x_7) ;  /* 0x00000000006c8947 */ /* 0x000fea0003800000 */
[----:B------:R-:W-:Y:S01]  /*0830*/  VIADD R6, R6, 0xffffffff ;  /* 0xffffffff06067836 */ /* 0x000fe20000000000 */
[----:B------:R-:W-:Y:S01]  /*0840*/  BSSY.RECONVERGENT B2, `(.L_x_8) ;  /* 0x0000018000027945 */ /* 0x000fe20003800200 */
[----:B------:R-:W-:-:S03]  /*0850*/  IMAD.MOV.U32 R11, RZ, RZ, R10 ;  /* 0x000000ffff0b7224 */ /* 0x000fc600078e000a */
[----:B------:R-:W-:-:S04]  /*0860*/  LOP3.LUT R6, R6, 0x3, RZ, 0xc0, !PT ;  /* 0x0000000306067812 */ /* 0x000fc800078ec0ff */
[----:B------:R-:W-:-:S07]  /*0870*/  IADD3 R0, PT, PT, -R6, RZ, RZ ;  /* 0x000000ff06007210 */ /* 0x000fce0007ffe1ff */
.L_x_9:
[----:B0-----:R-:W-:Y:S02]  /*0880*/  R2UR UR4, R8 ;  /* 0x00000000080472ca */ /* 0x001fe400000e0000 */
[----:B------:R-:W-:-:S13]  /*0890*/  R2UR UR5, R9 ;  /* 0x00000000090572ca */ /* 0x000fda00000e0000 */
[----:B------:R-:W2:Y:S01]  /*08a0*/  LD.E R3, desc[UR4][R4.64] ;  /* 0x0000000404037980 */ /* 0x000ea2000c101900 */
[C---:B------:R-:W-:Y:S02]  /*08b0*/  R2UR UR6, R8.reuse ;  /* 0x00000000080672ca */ /* 0x040fe400000e0000 */
[C---:B------:R-:W-:Y:S02]  /*08c0*/  R2UR UR7, R9.reuse ;  /* 0x00000000090772ca */ /* 0x040fe400000e0000 */
[----:B------:R-:W-:Y:S02]  /*08d0*/  R2UR UR8, R8 ;  /* 0x00000000080872ca */ /* 0x000fe400000e0000 */
[----:B------:R-:W-:Y:S01]  /*08e0*/  R2UR UR9, R9 ;  /* 0x00000000090972ca */ /* 0x000fe200000e0000 */
[C---:B--2---:R-:W-:Y:S02]  /*08f0*/  VIADD R13, R3.reuse, 0x1 ;  /* 0x00000001030d7836 */ /* 0x044fe40000000000 */
[----:B------:R-:W-:-:S03]  /*0900*/  IMAD.WIDE R2, R3, 0x4, R4 ;  /* 0x0000000403027825 */ /* 0x000fc600078e0204 */
[----:B------:R-:W-:Y:S04]  /*0910*/  ST.E desc[UR4][R4.64], R13 ;  /* 0x0000000d04007985 */ /* 0x000fe8000c101904 */
[----:B------:R0:W-:Y:S04]  /*0920*/  ST.E desc[UR6][R2.64+0x4], R11 ;  /* 0x0000040b02007985 */ /* 0x0001e8000c101906 */
[----:B-1----:R-:W2:Y:S01]  /*0930*/  LD.E R7, desc[UR8][R4.64] ;  /* 0x0000000804077980 */ /* 0x002ea2000c101900 */
[----:B------:R-:W-:-:S05]  /*0940*/  VIADD R0, R0, 0x1 ;  /* 0x0000000100007836 */ /* 0x000fca0000000000 */
[----:B------:R-:W-:Y:S01]  /*0950*/  ISETP.NE.AND P0, PT, R0, RZ, PT ;  /* 0x000000ff0000720c */ /* 0x000fe20003f05270 */
[----:B0-----:R-:W-:Y:S02]  /*0960*/  VIADD R11, R11, 0xffffffff ;  /* 0xffffffff0b0b7836 */ /* 0x001fe40000000000 */
[C---:B--2---:R-:W-:Y:S02]  /*0970*/  VIADD R15, R7.reuse, 0x1 ;  /* 0x00000001070f7836 */ /* 0x044fe40000000000 */
[----:B------:R-:W-:-:S03]  /*0980*/  IMAD.WIDE R6, R7, 0x4, R4 ;  /* 0x0000000407067825 */ /* 0x000fc600078e0204 */
[----:B------:R1:W-:Y:S04]  /*0990*/  ST.E desc[UR4][R4.64], R15 ;  /* 0x0000000f04007985 */ /* 0x0003e8000c101904 */
[----:B------:R1:W-:Y:S01]  /*09a0*/  ST.E desc[UR6][R6.64+0x4], RZ ;  /* 0x000004ff06007985 */ /* 0x0003e2000c101906 */
[----:B------:R-:W-:Y:S05]  /*09b0*/  @P0 BRA `(.L_x_9) ;  /* 0xfffffffc00b00947 */ /* 0x000fea000383ffff */
[----:B------:R-:W-:Y:S05]  /*09c0*/  BSYNC.RECONVERGENT B2 ;  /* 0x0000000000027941 */ /* 0x000fea0003800200 */
.L_x_8:
[----:B-1----:R-:W-:-:S07]  /*09d0*/  VIADD R6, R11, 0x2 ;  /* 0x000000020b067836 */ /* 0x002fce0000000000 */
.L_x_7:
[----:B------:R-:W-:Y:S05]  /*09e0*/  BSYNC.RECONVERGENT B1 ;  /* 0x0000000000017941 */ /* 0x000fea0003800200 */
.L_x_6:
[----:B------:R-:W-:-:S13]  /*09f0*/  ISETP.GE.U32.AND P0, PT, R10, 0x3, PT ;  /* 0x000000030a00780c */ /* 0x000fda0003f06070 */
[----:B------:R-:W-:Y:S05]  /*0a00*/  @!P0 BRA `(.L_x_5) ;  /* 0x0000000000d88947 */ /* 0x000fea0003800000 */
[----:B------:R-:W-:-:S07]  /*0a10*/  IADD3 R0, PT, PT, R6, 0x4, RZ ;  /* 0x0000000406007810 */ /* 0x000fce0007ffe0ff */
.L_x_10:
[----:B0-----:R-:W-:Y:S02]  /*0a20*/  R2UR UR4, R8 ;  /* 0x00000000080472ca */ /* 0x001fe400000e0000 */
[----:B------:R-:W-:-:S13]  /*0a30*/  R2UR UR5, R9 ;  /* 0x00000000090572ca */ /* 0x000fda00000e0000 */
[----:B---3--:R-:W2:Y:S01]  /*0a40*/  LD.E R3, desc[UR4][R4.64] ;  /* 0x0000000404037980 */ /* 0x008ea2000c101900 */
[----:B------:R-:W-:Y:S01]  /*0a50*/  R2UR UR6, R8 ;  /* 0x00000000080672ca */ /* 0x000fe200000e0000 */
[----:B------:R-:W-:Y:S01]  /*0a60*/  VIADD R11, R0, 0xfffffffa ;  /* 0xfffffffa000b7836 */ /* 0x000fe20000000000 */
[C---:B------:R-:W-:Y:S02]  /*0a70*/  R2UR UR7, R9.reuse ;  /* 0x00000000090772ca */ /* 0x040fe400000e0000 */
[----:B------:R-:W-:Y:S02]  /*0a80*/  R2UR UR8, R8 ;  /* 0x00000000080872ca */ /* 0x000fe400000e0000 */
[----:B------:R-:W-:Y:S01]  /*0a90*/  R2UR UR9, R9 ;  /* 0x00000000090972ca */ /* 0x000fe200000e0000 */
[C---:B--2---:R-:W-:Y:S02]  /*0aa0*/  VIADD R13, R3.reuse, 0x1 ;  /* 0x00000001030d7836 */ /* 0x044fe40000000000 */
[----:B------:R-:W-:-:S03]  /*0ab0*/  IMAD.WIDE R2, R3, 0x4, R4 ;  /* 0x0000000403027825 */ /* 0x000fc600078e0204 */
[----:B------:R-:W-:Y:S04]  /*0ac0*/  ST.E desc[UR4][R4.64], R13 ;  /* 0x0000000d04007985 */ /* 0x000fe8000c101904 */
[----:B------:R0:W-:Y:S04]  /*0ad0*/  ST.E desc[UR6][R2.64+0x4], R11 ;  /* 0x0000040b02007985 */ /* 0x0001e8000c101906 */
[----:B------:R-:W2:Y:S02]  /*0ae0*/  LD.E R7, desc[UR8][R4.64] ;  /* 0x0000000804077980 */ /* 0x000ea4000c101900 */
[----:B--2---:R-:W-:-:S02]  /*0af0*/  VIADD R15, R7, 0x1 ;  /* 0x00000001070f7836 */ /* 0x004fc40000000000 */
[----:B------:R-:W-:-:S03]  /*0b00*/  IMAD.WIDE R6, R7, 0x4, R4 ;  /* 0x0000000407067825 */ /* 0x000fc600078e0204 */
[----:B------:R1:W-:Y:S04]  /*0b10*/  ST.E desc[UR4][R4.64], R15 ;  /* 0x0000000f04007985 */ /* 0x0003e8000c101904 */
[----:B------:R2:W-:Y:S04]  /*0b20*/  ST.E desc[UR6][R6.64+0x4], RZ ;  /* 0x000004ff06007985 */ /* 0x0005e8000c101906 */
[----:B------:R-:W3:Y:S01]  /*0b30*/  LD.E R17, desc[UR8][R4.64] ;  /* 0x0000000804117980 */ /* 0x000ee2000c101900 */
[----:B0-----:R-:W-:Y:S02]  /*0b40*/  VIADD R11, R0, 0xfffffff9 ;  /* 0xfffffff9000b7836 */ /* 0x001fe40000000000 */
[----:B---3--:R-:W-:-:S02]  /*0b50*/  VIADD R13, R17, 0x1 ;  /* 0x00000001110d7836 */ /* 0x008fc40000000000 */
[----:B------:R-:W-:-:S03]  /*0b60*/  IMAD.WIDE R2, R17, 0x4, R4 ;  /* 0x0000000411027825 */ /* 0x000fc600078e0204 */
[----:B------:R-:W-:Y:S04]  /*0b70*/  ST.E desc[UR4][R4.64], R13 ;  /* 0x0000000d04007985 */ /* 0x000fe8000c101904 */
[----:B------:R0:W-:Y:S04]  /*0b80*/  ST.E desc[UR6][R2.64+0x4], R11 ;  /* 0x0000040b02007985 */ /* 0x0001e8000c101906 */
[----:B-1----:R-:W3:Y:S02]  /*0b90*/  LD.E R15, desc[UR8][R4.64] ;  /* 0x00000008040f7980 */ /* 0x002ee4000c101900 */
[C---:B---3--:R-:W-:Y:S01]  /*0ba0*/  IADD3 R17, PT, PT, R15.reuse, 0x1, RZ ;  /* 0x000000010f117810 */ /* 0x048fe20007ffe0ff */
[----:B--2---:R-:W-:-:S04]  /*0bb0*/  IMAD.WIDE R6, R15, 0x4, R4 ;  /* 0x000000040f067825 */ /* 0x004fc800078e0204 */
        /* <DEDUP_REMOVED lines=8> */
[----:B------:R-:W1:Y:S02]  /*0c40*/  LD.E R15, desc[UR8][R4.64] ;  /* 0x00000008040f7980 */ /* 0x000e64000c101900 */
[----:B-1----:R-:W-:-:S02]  /*0c50*/  VIADD R17, R15, 0x1 ;  /* 0x000000010f117836 */ /* 0x002fc40000000000 */
[----:B--2---:R-:W-:-:S03]  /*0c60*/  IMAD.WIDE R6, R15, 0x4, R4 ;  /* 0x000000040f067825 */ /* 0x004fc600078e0204 */
[----:B------:R1:W-:Y:S04]  /*0c70*/  ST.E desc[UR4][R4.64], R17 ;  /* 0x0000001104007985 */ /* 0x0003e8000c101904 */
[----:B------:R2:W-:Y:S04]  /*0c80*/  ST.E desc[UR6][R6.64+0x4], RZ ;  /* 0x000004ff06007985 */ /* 0x0005e8000c101906 */
[----:B------:R-:W3:Y:S01]  /*0c90*/  LD.E R15, desc[UR8][R4.64] ;  /* 0x00000008040f7980 */ /* 0x000ee2000c101900 */
[C---:B0-----:R-:W-:Y:S02]  /*0ca0*/  VIADD R11, R0.reuse, 0xfffffff7 ;  /* 0xfffffff7000b7836 */ /* 0x041fe40000000000 */
[----:B------:R-:W-:-:S02]  /*0cb0*/  VIADD R0, R0, 0xfffffffc ;  /* 0xfffffffc00007836 */ /* 0x000fc40000000000 */
[C---:B---3--:R-:W-:Y:S02]  /*0cc0*/  VIADD R13, R15.reuse, 0x1 ;  /* 0x000000010f0d7836 */ /* 0x048fe40000000000 */
[----:B------:R-:W-:-:S03]  /*0cd0*/  IMAD.WIDE R2, R15, 0x4, R4 ;  /* 0x000000040f027825 */ /* 0x000fc600078e0204 */
[----:B------:R3:W-:Y:S04]  /*0ce0*/  ST.E desc[UR4][R4.64], R13 ;  /* 0x0000000d04007985 */ /* 0x0007e8000c101904 */
[----:B------:R3:W-:Y:S04]  /*0cf0*/  ST.E desc[UR6][R2.64+0x4], R11 ;  /* 0x0000040b02007985 */ /* 0x0007e8000c101906 */
[----:B------:R-:W1:Y:S01]  /*0d00*/  LD.E R15, desc[UR8][R4.64] ;  /* 0x00000008040f7980 */ /* 0x000e62000c101900 */
[----:B------:R-:W-:Y:S02]  /*0d10*/  ISETP.GE.AND P0, PT, R0, 0x6, PT ;  /* 0x000000060000780c */ /* 0x000fe40003f06270 */
[C---:B-1----:R-:W-:Y:S01]  /*0d20*/  IADD3 R17, PT, PT, R15.reuse, 0x1, RZ ;  /* 0x000000010f117810 */ /* 0x042fe20007ffe0ff */
[----:B--2---:R-:W-:-:S04]  /*0d30*/  IMAD.WIDE R6, R15, 0x4, R4 ;  /* 0x000000040f067825 */ /* 0x004fc800078e0204 */
[----:B------:R3:W-:Y:S04]  /*0d40*/  ST.E desc[UR4][R4.64], R17 ;  /* 0x0000001104007985 */ /* 0x0007e8000c101904 */
[----:B------:R3:W-:Y:S02]  /*0d50*/  ST.E desc[UR6][R6.64+0x4], RZ ;  /* 0x000004ff06007985 */ /* 0x0007e4000c101906 */
[----:B------:R-:W-:Y:S05]  /*0d60*/  @P0 BRA `(.L_x_10) ;  /* 0xfffffffc002c0947 */ /* 0x000fea000383ffff */
.L_x_5:
[----:B------:R-:W-:Y:S05]  /*0d70*/  BSYNC.RECONVERGENT B0 ;  /* 0x0000000000007941 */ /* 0x000fea0003800200 */
.L_x_4:
[----:B---3--:R-:W-:Y:S01]  /*0d80*/  IMAD.MOV.U32 R6, RZ, RZ, 0x1 ;  /* 0x00000001ff067424 */ /* 0x008fe200078e00ff */
[----:B------:R-:W-:Y:S01]  /*0d90*/  MOV R20, 0xdc0 ;  /* 0x00000dc000147802 */ /* 0x000fe20000000f00 */
[----:B------:R-:W-:-:S07]  /*0da0*/  IMAD.MOV.U32 R21, RZ, RZ, 0x0 ;  /* 0x00000000ff157424 */ /* 0x000fce00078e00ff */
[----:B0-----:R-:W-:Y:S05]  /*0db0*/  CALL.REL.NOINC `($fib_main$_ZN3Fib16fib_stack_unwindEi) ;  /* 0xfffffff4002c7944 */ /* 0x001fea0003c3ffff */
[----:B------:R-:W2:Y:S04]  /*0dc0*/  LDL R20, [R1+0x8] ;  /* 0x0000080001147983 */ /* 0x000ea80000100800 */
[----:B------:R-:W2:Y:S04]  /*0dd0*/  LDL R21, [R1+0xc] ;  /* 0x00000c0001157983 */ /* 0x000ea80000100800 */
[----:B------:R-:W2:Y:S04]  /*0de0*/  LDL R2, [R1] ;  /* 0x0000000001027983 */ /* 0x000ea80000100800 */
[----:B------:R0:W2:Y:S02]  /*0df0*/  LDL R17, [R1+0x4] ;  /* 0x0000040001117983 */ /* 0x0000a40000100800 */
[----:B0-----:R-:W-:Y:S01]  /*0e00*/  VIADD R1, R1, 0x10 ;  /* 0x0000001001017836 */ /* 0x001fe20000000000 */
[----:B--2---:R-:W-:Y:S06]  /*0e10*/  RET.REL.NODEC R20 `(fib_main) ;  /* 0xfffffff014787950 */ /* 0x004fec0003c3ffff */
.L_x_11:
[----:B------:R-:W-:-:S00]  /*0e20*/  BRA `(.L_x_11) ;  /* 0xfffffffc00fc7947 */ /* 0x000fc0000383ffff */
[----:B------:R-:W-:-:S00]  /*0e30*/  NOP ;  /* 0x0000000000007918 */ /* 0x000fc00000000000 */
        /* <DEDUP_REMOVED lines=12> */
.L_x_13:


//--------------------- .nv.shared.reserved.0     --------------------------
	.section	.nv.shared.reserved.0,"aw",@nobits
	.weak		__nv_reservedSMEM_offset_0_alias
	.size		__nv_reservedSMEM_offset_0_alias, 0, 64
	.other		__nv_reservedSMEM_offset_0_alias,@"STO_CUDA_RESERVED_SHARED STV_DEFAULT"
__nv_reservedSMEM_offset_0_alias:
	.zero		0
	.zero		64


//--------------------- .nv.constant0.fib_main    --------------------------
	.section	.nv.constant0.fib_main,"a",@progbits
	.sectionflags	@""
	.align	4
.nv.constant0.fib_main:
	.zero		904


//--------------------- SYMBOLS --------------------------

	.type		.nv.reservedSmem.offset0,@object
	.size		.nv.reservedSmem.offset0,0x4
